//
// Generated by NVIDIA NVVM Compiler
//
// Compiler Build ID: CL-36424714
// Cuda compilation tools, release 13.0, V13.0.88
// Based on NVVM 20.0.0
//

.version 9.0
.target sm_100
.address_size 64

	// .globl	_Z12helloFromGPUv
.extern .func  (.param .b32 func_retval0) vprintf
(
	.param .b64 vprintf_param_0,
	.param .b64 vprintf_param_1
)
;
.global .align 1 .b8 $str[50] = {72, 101, 108, 108, 111, 32, 87, 111, 114, 108, 100, 32, 102, 114, 111, 109, 32, 116, 104, 114, 101, 97, 100, 32, 37, 100, 32, 40, 98, 108, 111, 99, 107, 32, 37, 100, 44, 32, 116, 104, 114, 101, 97, 100, 32, 37, 100, 41, 10};

.visible .entry _Z12helloFromGPUv()
{
	.local .align 8 .b8 	__local_depot0[16];
	.reg .b64 	%SP;
	.reg .b64 	%SPL;
	.reg .b32 	%r<7>;
	.reg .b64 	%rd<5>;

	mov.u64 	%SPL, __local_depot0;
	cvta.local.u64 	%SP, %SPL;
	add.u64 	%rd1, %SP, 0;
	add.u64 	%rd2, %SPL, 0;
	mov.u32 	%r1, %tid.x;
	mov.u32 	%r2, %ctaid.x;
	mov.u32 	%r3, %ntid.x;
	mad.lo.s32 	%r4, %r2, %r3, %r1;
	st.local.v2.u32 	[%rd2], {%r4, %r2};
	st.local.u32 	[%rd2+8], %r1;
	mov.u64 	%rd3, $str;
	cvta.global.u64 	%rd4, %rd3;
	{ // callseq 0, 0
	.param .b64 param0;
	st.param.b64 	[param0], %rd4;
	.param .b64 param1;
	st.param.b64 	[param1], %rd1;
	.param .b32 retval0;
	call.uni (retval0), 
	vprintf, 
	(
	param0, 
	param1
	);
	ld.param.b32 	%r5, [retval0];
	} // callseq 0
	ret;

}


// ===== COMPILED SASS (sm_100) =====

	.target	sm_100

	.elftype	@"ET_EXEC"


//--------------------- .note.nv.tkinfo           --------------------------
	.section	.note.nv.tkinfo,"",@"SHT_NOTE"
	.sectionflags	@"SHF_NOTE_NV_TKINFO"
	.tkinfo
        /*0018*/ 	.word	0x00000002
        /*0030*/ 	.string	""
        /*0030*/ 	.string	"ptxas"
        /*0030*/ 	.string	"Cuda compilation tools, release 13.0, V13.0.88"
        /*0030*/ 	.string	"Build cuda_13.0.r13.0/compiler.36424714_0"
        /*0030*/ 	.string	"-arch sm_100 -m 64 "



//--------------------- .note.nv.cuinfo           --------------------------
	.section	.note.nv.cuinfo,"",@"SHT_NOTE"
	.sectionflags	@"SHF_NOTE_NV_CUINFO"
        /*0018*/ 	.short	0x0002
        /*001a*/ 	.short	0x0064
        /*001c*/ 	.short	0x0082
	.zero		2


//--------------------- .nv.info                  --------------------------
	.section	.nv.info,"",@"SHT_CUDA_INFO"
	.align	4


	//----- nvinfo : EIATTR_REGCOUNT
	.align		4
        /*0000*/ 	.byte	0x04, 0x2f
        /*0002*/ 	.short	(.L_2 - .L_1)
	.align		4
.L_1:
        /*0004*/ 	.word	index@(_Z12helloFromGPUv)
        /*0008*/ 	.word	0x00000018


	//----- nvinfo : EIATTR_FRAME_SIZE
	.align		4
.L_2:
        /*000c*/ 	.byte	0x04, 0x11
        /*000e*/ 	.short	(.L_4 - .L_3)
	.align		4
.L_3:
        /*0010*/ 	.word	index@(_Z12helloFromGPUv)
        /*0014*/ 	.word	0x00000010


	//----- nvinfo : EIATTR_MIN_STACK_SIZE
	.align		4
.L_4:
        /*0018*/ 	.byte	0x04, 0x12
        /*001a*/ 	.short	(.L_6 - .L_5)
	.align		4
.L_5:
        /*001c*/ 	.word	index@(_Z12helloFromGPUv)
        /*0020*/ 	.word	0x00000010
.L_6:


//--------------------- .nv.compat                --------------------------
	.section	.nv.compat,"",@"SHT_CUDA_COMPAT_INFO"
	.align	4
        /*0000*/ 	.byte	0x02, 0x09, 0x00, 0x00, 0x02, 0x02, 0x01, 0x00, 0x02, 0x05, 0x05, 0x00, 0x03, 0x07, 0x01, 0x01
        /*0010*/ 	.byte	0x02, 0x03, 0x00, 0x00, 0x02, 0x06, 0x01, 0x00, 0x04, 0x0b, 0x08, 0x00, 0x09, 0x00, 0x00, 0x00
        /*0020*/ 	.byte	0x00, 0x00, 0x00, 0x00


//--------------------- .nv.info._Z12helloFromGPUv --------------------------
	.section	.nv.info._Z12helloFromGPUv,"",@"SHT_CUDA_INFO"
	.sectionflags	@""
	.align	4


	//----- nvinfo : EIATTR_CUDA_API_VERSION
	.align		4
        /*0000*/ 	.byte	0x04, 0x37
        /*0002*/ 	.short	(.L_8 - .L_7)
.L_7:
        /*0004*/ 	.word	0x00000082


	//----- nvinfo : EIATTR_SPARSE_MMA_MASK
	.align		4
.L_8:
        /*0008*/ 	.byte	0x03, 0x50
        /*000a*/ 	.short	0x0000


	//----- nvinfo : EIATTR_MAXREG_COUNT
	.align		4
        /*000c*/ 	.byte	0x03, 0x1b
        /*000e*/ 	.short	0x00ff


	//----- nvinfo : EIATTR_EXTERNS
	.align		4
        /*0010*/ 	.byte	0x04, 0x0f
        /*0012*/ 	.short	(.L_10 - .L_9)


	//   ....[0]....
	.align		4
.L_9:
        /*0014*/ 	.word	index@(vprintf)


	//----- nvinfo : EIATTR_MERCURY_ISA_VERSION
	.align		4
.L_10:
        /*0018*/ 	.byte	0x03, 0x5f
        /*001a*/ 	.short	0x0101


	//----- nvinfo : EIATTR_VRC_CTA_INIT_COUNT
	.align		4
        /*001c*/ 	.byte	0x02, 0x4a
	.zero		1
	.zero		1


	//----- nvinfo : EIATTR_SYSCALL_OFFSETS
	.align		4
        /*0020*/ 	.byte	0x04, 0x46
        /*0022*/ 	.short	(.L_12 - .L_11)


	//   ....[0]....
.L_11:
        /*0024*/ 	.word	0x00000120


	//----- nvinfo : EIATTR_EXIT_INSTR_OFFSETS
	.align		4
.L_12:
        /*0028*/ 	.byte	0x04, 0x1c
        /*002a*/ 	.short	(.L_14 - .L_13)


	//   ....[0]....
.L_13:
        /*002c*/ 	.word	0x00000130


	//----- nvinfo : EIATTR_SW_WAR
	.align		4
.L_14:
        /*0030*/ 	.byte	0x04, 0x36
        /*0032*/ 	.short	(.L_16 - .L_15)
.L_15:
        /*0034*/ 	.word	0x00000008
.L_16:


//--------------------- .nv.callgraph             --------------------------
	.section	.nv.callgraph,"",@"SHT_CUDA_CALLGRAPH"
	.align	4
	.sectionentsize	8
	.align		4
        /*0000*/ 	.word	0x00000000
	.align		4
        /*0004*/ 	.word	0xffffffff
	.align		4
        /*0008*/ 	.word	index@(_Z12helloFromGPUv)
	.align		4
        /*000c*/ 	.word	index@(vprintf)
	.align		4
        /*0010*/ 	.word	0x00000000
	.align		4
        /*0014*/ 	.word	0xfffffffe
	.align		4
        /*0018*/ 	.word	0x00000000
	.align		4
        /*001c*/ 	.word	0xfffffffd
	.align		4
        /*0020*/ 	.word	0x00000000
	.align		4
        /*0024*/ 	.word	0xfffffffc


//--------------------- .nv.constant4             --------------------------
	.section	.nv.constant4,"a",@progbits
	.align	8
	.align		8
.nv.constant4:
        /*0000*/ 	.dword	vprintf
	.align		8
        /*0008*/ 	.dword	$str


//--------------------- .text._Z12helloFromGPUv   --------------------------
	.section	.text._Z12helloFromGPUv,"ax",@progbits
	.align	128
        .global         _Z12helloFromGPUv
        .type           _Z12helloFromGPUv,@function
        .size           _Z12helloFromGPUv,(.L_x_2 - _Z12helloFromGPUv)
        .other          _Z12helloFromGPUv,@"STO_CUDA_ENTRY STV_DEFAULT"
_Z12helloFromGPUv:
.text._Z12helloFromGPUv:
[----:B------:R-:W0:Y:S01]  /*0000*/  LDC R1, c[0x0][0x37c] ;  /* 0x0000df00ff017b82 */ /* 0x000e220000000800 */
[----:B------:R-:W1:Y:S01]  /*0010*/  S2R R10, SR_TID.X ;  /* 0x00000000000a7919 */ /* 0x000e620000002100 */
[----:B------:R-:W2:Y:S01]  /*0020*/  LDCU UR5, c[0x0][0x2fc] ;  /* 0x00005f80ff0577ac */ /* 0x000ea20008000800 */
[----:B0-----:R-:W-:Y:S01]  /*0030*/  VIADD R1, R1, 0xfffffff0 ;  /* 0xfffffff001017836 */ /* 0x001fe20000000000 */
[----:B------:R-:W-:Y:S01]  /*0040*/  MOV R0, 0x0 ;  /* 0x0000000000007802 */ /* 0x000fe20000000f00 */
[----:B------:R-:W0:Y:S01]  /*0050*/  S2R R3, SR_CTAID.X ;  /* 0x0000000000037919 */ /* 0x000e220000002500 */
[----:B------:R-:W0:Y:S02]  /*0060*/  LDCU UR6, c[0x0][0x360] ;  /* 0x00006c00ff0677ac */ /* 0x000e240008000800 */
[----:B------:R3:W4:Y:S01]  /*0070*/  LDC.64 R8, c[0x4][R0] ;  /* 0x0100000000087b82 */ /* 0x0007220000000a00 */
[----:B------:R-:W5:Y:S02]  /*0080*/  LDCU UR4, c[0x0][0x2f8] ;  /* 0x00005f00ff0477ac */ /* 0x000f640008000800 */
[----:B-----5:R-:W-:Y:S01]  /*0090*/  IADD3 R6, P0, PT, R1, UR4, RZ ;  /* 0x0000000401067c10 */ /* 0x020fe2000ff1e0ff */
[----:B-1----:R3:W-:Y:S04]  /*00a0*/  STL [R1+0x8], R10 ;  /* 0x0000080a01007387 */ /* 0x0027e80000100800 */
[----:B--2---:R-:W-:-:S02]  /*00b0*/  IMAD.X R7, RZ, RZ, UR5, P0 ;  /* 0x00000005ff077e24 */ /* 0x004fc400080e06ff */
[----:B0-----:R-:W-:Y:S01]  /*00c0*/  IMAD R2, R3, UR6, R10 ;  /* 0x0000000603027c24 */ /* 0x001fe2000f8e020a */
[----:B------:R-:W0:Y:S04]  /*00d0*/  LDCU.64 UR6, c[0x4][0x8] ;  /* 0x01000100ff0677ac */ /* 0x000e280008000a00 */
[----:B------:R3:W-:Y:S01]  /*00e0*/  STL.64 [R1], R2 ;  /* 0x0000000201007387 */ /* 0x0007e20000100a00 */
[----:B0-----:R-:W-:Y:S01]  /*00f0*/  IMAD.U32 R4, RZ, RZ, UR6 ;  /* 0x00000006ff047e24 */ /* 0x001fe2000f8e00ff */
[----:B---34-:R-:W-:-:S07]  /*0100*/  MOV R5, UR7 ;  /* 0x0000000700057c02 */ /* 0x018fce0008000f00 */
[----:B------:R-:W-:-:S07]  /*0110*/  LEPC R20, `(.L_x_0) ;  /* 0x000000001014794e */ /* 0x000fce0000000000 */
[----:B------:R-:W-:Y:S05]  /*0120*/  CALL.ABS.NOINC R8 ;  /* 0x0000000008007343 */ /* 0x000fea0003c00000 */
.L_x_0:
[----:B------:R-:W-:Y:S05]  /*0130*/  EXIT ;  /* 0x000000000000794d */ /* 0x000fea0003800000 */
.L_x_1:
[----:B------:R-:W-:-:S00]  /*0140*/  BRA `(.L_x_1) ;  /* 0xfffffffc00fc7947 */ /* 0x000fc0000383ffff */
[----:B------:R-:W-:-:S00]  /*0150*/  NOP ;  /* 0x0000000000007918 */ /* 0x000fc00000000000 */
        /* <DEDUP_REMOVED lines=10> */
.L_x_2:


//--------------------- .nv.global.init           --------------------------
	.section	.nv.global.init,"aw",@progbits
.nv.global.init:
	.type		$str,@object
	.size		$str,(.L_0 - $str)
$str:
        /*0000*/ 	.byte	0x48, 0x65, 0x6c, 0x6c, 0x6f, 0x20, 0x57, 0x6f, 0x72, 0x6c, 0x64, 0x20, 0x66, 0x72, 0x6f, 0x6d
        /*0010*/ 	.byte	0x20, 0x74, 0x68, 0x72, 0x65, 0x61, 0x64, 0x20, 0x25, 0x64, 0x20, 0x28, 0x62, 0x6c, 0x6f, 0x63
        /*0020*/ 	.byte	0x6b, 0x20, 0x25, 0x64, 0x2c, 0x20, 0x74, 0x68, 0x72, 0x65, 0x61, 0x64, 0x20, 0x25, 0x64, 0x29
        /*0030*/ 	.byte	0x0a, 0x00
.L_0:


//--------------------- .nv.shared.reserved.0     --------------------------
	.section	.nv.shared.reserved.0,"aw",@nobits
	.weak		__nv_reservedSMEM_offset_0_alias
	.size		__nv_reservedSMEM_offset_0_alias, 0, 64
	.other		__nv_reservedSMEM_offset_0_alias,@"STO_CUDA_RESERVED_SHARED STV_DEFAULT"
__nv_reservedSMEM_offset_0_alias:
	.zero		0
	.zero		64


//--------------------- .nv.constant0._Z12helloFromGPUv --------------------------
	.section	.nv.constant0._Z12helloFromGPUv,"a",@progbits
	.sectionflags	@""
	.align	4
.nv.constant0._Z12helloFromGPUv:
	.zero		896


//--------------------- SYMBOLS --------------------------

	.type		.nv.reservedSmem.offset0,@object
	.size		.nv.reservedSmem.offset0,0x4
	.type		vprintf,@function
